//
// Generated by NVIDIA NVVM Compiler
//
// Compiler Build ID: CL-36424714
// Cuda compilation tools, release 13.0, V13.0.88
// Based on NVVM 20.0.0
//

.version 9.0
.target sm_100
.address_size 64

	// .globl	_Z13MatrixMulCUDAPKfS0_Pfii

.visible .entry _Z13MatrixMulCUDAPKfS0_Pfii(
	.param .u64 .ptr .align 1 _Z13MatrixMulCUDAPKfS0_Pfii_param_0,
	.param .u64 .ptr .align 1 _Z13MatrixMulCUDAPKfS0_Pfii_param_1,
	.param .u64 .ptr .align 1 _Z13MatrixMulCUDAPKfS0_Pfii_param_2,
	.param .u32 _Z13MatrixMulCUDAPKfS0_Pfii_param_3,
	.param .u32 _Z13MatrixMulCUDAPKfS0_Pfii_param_4
)
{
	.reg .pred 	%p<12>;
	.reg .b32 	%r<40>;
	.reg .b32 	%f<67>;
	.reg .b64 	%rd<53>;

	ld.param.u64 	%rd7, [_Z13MatrixMulCUDAPKfS0_Pfii_param_0];
	ld.param.u64 	%rd8, [_Z13MatrixMulCUDAPKfS0_Pfii_param_1];
	ld.param.u64 	%rd6, [_Z13MatrixMulCUDAPKfS0_Pfii_param_2];
	ld.param.u32 	%r18, [_Z13MatrixMulCUDAPKfS0_Pfii_param_3];
	ld.param.u32 	%r19, [_Z13MatrixMulCUDAPKfS0_Pfii_param_4];
	cvta.to.global.u64 	%rd1, %rd8;
	cvta.to.global.u64 	%rd2, %rd7;
	mov.u32 	%r20, %ctaid.y;
	mov.u32 	%r21, %ntid.y;
	mov.u32 	%r22, %tid.y;
	mad.lo.s32 	%r1, %r20, %r21, %r22;
	mov.u32 	%r23, %ctaid.x;
	mov.u32 	%r24, %ntid.x;
	mov.u32 	%r25, %tid.x;
	mad.lo.s32 	%r2, %r23, %r24, %r25;
	setp.ge.s32 	%p1, %r1, %r18;
	setp.ge.s32 	%p2, %r2, %r19;
	or.pred  	%p3, %p1, %p2;
	@%p3 bra 	$L__BB0_13;
	mul.lo.s32 	%r3, %r18, %r1;
	and.b32  	%r4, %r18, 7;
	setp.lt.u32 	%p4, %r18, 8;
	mov.f32 	%f66, 0f00000000;
	mov.b32 	%r38, 0;
	@%p4 bra 	$L__BB0_4;
	and.b32  	%r38, %r18, 2147483640;
	neg.s32 	%r36, %r38;
	shl.b32 	%r7, %r19, 3;
	mul.wide.u32 	%rd9, %r3, 4;
	add.s64 	%rd10, %rd9, %rd2;
	add.s64 	%rd52, %rd10, 16;
	mov.f32 	%f66, 0f00000000;
	mul.wide.s32 	%rd13, %r19, 4;
	mov.u32 	%r35, %r2;
$L__BB0_3:
	.pragma "nounroll";
	ld.global.f32 	%f16, [%rd52+-16];
	mul.wide.s32 	%rd11, %r35, 4;
	add.s64 	%rd12, %rd1, %rd11;
	ld.global.f32 	%f17, [%rd12];
	fma.rn.f32 	%f18, %f16, %f17, %f66;
	ld.global.f32 	%f19, [%rd52+-12];
	add.s64 	%rd14, %rd12, %rd13;
	ld.global.f32 	%f20, [%rd14];
	fma.rn.f32 	%f21, %f19, %f20, %f18;
	ld.global.f32 	%f22, [%rd52+-8];
	add.s64 	%rd15, %rd14, %rd13;
	ld.global.f32 	%f23, [%rd15];
	fma.rn.f32 	%f24, %f22, %f23, %f21;
	ld.global.f32 	%f25, [%rd52+-4];
	add.s64 	%rd16, %rd15, %rd13;
	ld.global.f32 	%f26, [%rd16];
	fma.rn.f32 	%f27, %f25, %f26, %f24;
	ld.global.f32 	%f28, [%rd52];
	add.s64 	%rd17, %rd16, %rd13;
	ld.global.f32 	%f29, [%rd17];
	fma.rn.f32 	%f30, %f28, %f29, %f27;
	ld.global.f32 	%f31, [%rd52+4];
	add.s64 	%rd18, %rd17, %rd13;
	ld.global.f32 	%f32, [%rd18];
	fma.rn.f32 	%f33, %f31, %f32, %f30;
	ld.global.f32 	%f34, [%rd52+8];
	add.s64 	%rd19, %rd18, %rd13;
	ld.global.f32 	%f35, [%rd19];
	fma.rn.f32 	%f36, %f34, %f35, %f33;
	ld.global.f32 	%f37, [%rd52+12];
	add.s64 	%rd20, %rd19, %rd13;
	ld.global.f32 	%f38, [%rd20];
	fma.rn.f32 	%f66, %f37, %f38, %f36;
	add.s32 	%r36, %r36, 8;
	add.s32 	%r35, %r35, %r7;
	add.s64 	%rd52, %rd52, 32;
	setp.ne.s32 	%p5, %r36, 0;
	@%p5 bra 	$L__BB0_3;
$L__BB0_4:
	setp.eq.s32 	%p6, %r4, 0;
	@%p6 bra 	$L__BB0_12;
	and.b32  	%r13, %r18, 3;
	setp.lt.u32 	%p7, %r4, 4;
	@%p7 bra 	$L__BB0_7;
	add.s32 	%r27, %r38, %r3;
	mul.wide.u32 	%rd21, %r27, 4;
	add.s64 	%rd22, %rd2, %rd21;
	ld.global.f32 	%f40, [%rd22];
	mad.lo.s32 	%r28, %r38, %r19, %r2;
	mul.wide.s32 	%rd23, %r28, 4;
	add.s64 	%rd24, %rd1, %rd23;
	ld.global.f32 	%f41, [%rd24];
	fma.rn.f32 	%f42, %f40, %f41, %f66;
	cvt.u64.u32 	%rd25, %r3;
	cvt.u64.u32 	%rd26, %r38;
	add.s64 	%rd27, %rd26, %rd25;
	shl.b64 	%rd28, %rd27, 2;
	add.s64 	%rd29, %rd2, %rd28;
	ld.global.f32 	%f43, [%rd29+4];
	mul.wide.s32 	%rd30, %r19, 4;
	add.s64 	%rd31, %rd24, %rd30;
	ld.global.f32 	%f44, [%rd31];
	fma.rn.f32 	%f45, %f43, %f44, %f42;
	ld.global.f32 	%f46, [%rd29+8];
	add.s64 	%rd32, %rd31, %rd30;
	ld.global.f32 	%f47, [%rd32];
	fma.rn.f32 	%f48, %f46, %f47, %f45;
	ld.global.f32 	%f49, [%rd29+12];
	add.s64 	%rd33, %rd32, %rd30;
	ld.global.f32 	%f50, [%rd33];
	fma.rn.f32 	%f66, %f49, %f50, %f48;
	add.s32 	%r38, %r38, 4;
$L__BB0_7:
	setp.eq.s32 	%p8, %r13, 0;
	@%p8 bra 	$L__BB0_12;
	setp.eq.s32 	%p9, %r13, 1;
	@%p9 bra 	$L__BB0_10;
	add.s32 	%r29, %r38, %r3;
	mul.wide.u32 	%rd34, %r29, 4;
	add.s64 	%rd35, %rd2, %rd34;
	ld.global.f32 	%f52, [%rd35];
	mad.lo.s32 	%r30, %r38, %r19, %r2;
	mul.wide.s32 	%rd36, %r30, 4;
	add.s64 	%rd37, %rd1, %rd36;
	ld.global.f32 	%f53, [%rd37];
	fma.rn.f32 	%f54, %f52, %f53, %f66;
	cvt.u64.u32 	%rd38, %r3;
	cvt.u64.u32 	%rd39, %r38;
	add.s64 	%rd40, %rd39, %rd38;
	shl.b64 	%rd41, %rd40, 2;
	add.s64 	%rd42, %rd2, %rd41;
	ld.global.f32 	%f55, [%rd42+4];
	mul.wide.s32 	%rd43, %r19, 4;
	add.s64 	%rd44, %rd37, %rd43;
	ld.global.f32 	%f56, [%rd44];
	fma.rn.f32 	%f66, %f55, %f56, %f54;
	add.s32 	%r38, %r38, 2;
$L__BB0_10:
	and.b32  	%r31, %r18, 1;
	setp.eq.b32 	%p10, %r31, 1;
	not.pred 	%p11, %p10;
	@%p11 bra 	$L__BB0_12;
	add.s32 	%r32, %r38, %r3;
	mul.wide.u32 	%rd45, %r32, 4;
	add.s64 	%rd46, %rd2, %rd45;
	ld.global.f32 	%f57, [%rd46];
	mad.lo.s32 	%r33, %r38, %r19, %r2;
	mul.wide.s32 	%rd47, %r33, 4;
	add.s64 	%rd48, %rd1, %rd47;
	ld.global.f32 	%f58, [%rd48];
	fma.rn.f32 	%f66, %f57, %f58, %f66;
$L__BB0_12:
	mad.lo.s32 	%r34, %r19, %r1, %r2;
	cvta.to.global.u64 	%rd49, %rd6;
	mul.wide.s32 	%rd50, %r34, 4;
	add.s64 	%rd51, %rd49, %rd50;
	st.global.f32 	[%rd51], %f66;
$L__BB0_13:
	ret;

}


// ===== COMPILED SASS (sm_100) =====

	.target	sm_100

	.elftype	@"ET_EXEC"


//--------------------- .note.nv.tkinfo           --------------------------
	.section	.note.nv.tkinfo,"",@"SHT_NOTE"
	.sectionflags	@"SHF_NOTE_NV_TKINFO"
	.tkinfo
        /*0018*/ 	.word	0x00000002
        /*0030*/ 	.string	""
        /*0030*/ 	.string	"ptxas"
        /*0030*/ 	.string	"Cuda compilation tools, release 13.0, V13.0.88"
        /*0030*/ 	.string	"Build cuda_13.0.r13.0/compiler.36424714_0"
        /*0030*/ 	.string	"-arch sm_100 -m 64 "



//--------------------- .note.nv.cuinfo           --------------------------
	.section	.note.nv.cuinfo,"",@"SHT_NOTE"
	.sectionflags	@"SHF_NOTE_NV_CUINFO"
        /*0018*/ 	.short	0x0002
        /*001a*/ 	.short	0x0064
        /*001c*/ 	.short	0x0082
	.zero		2


//--------------------- .nv.info                  --------------------------
	.section	.nv.info,"",@"SHT_CUDA_INFO"
	.align	4


	//----- nvinfo : EIATTR_REGCOUNT
	.align		4
        /*0000*/ 	.byte	0x04, 0x2f
        /*0002*/ 	.short	(.L_1 - .L_0)
	.align		4
.L_0:
        /*0004*/ 	.word	index@(_Z13MatrixMulCUDAPKfS0_Pfii)
        /*0008*/ 	.word	0x00000020


	//----- nvinfo : EIATTR_FRAME_SIZE
	.align		4
.L_1:
        /*000c*/ 	.byte	0x04, 0x11
        /*000e*/ 	.short	(.L_3 - .L_2)
	.align		4
.L_2:
        /*0010*/ 	.word	index@(_Z13MatrixMulCUDAPKfS0_Pfii)
        /*0014*/ 	.word	0x00000000


	//----- nvinfo : EIATTR_MIN_STACK_SIZE
	.align		4
.L_3:
        /*0018*/ 	.byte	0x04, 0x12
        /*001a*/ 	.short	(.L_5 - .L_4)
	.align		4
.L_4:
        /*001c*/ 	.word	index@(_Z13MatrixMulCUDAPKfS0_Pfii)
        /*0020*/ 	.word	0x00000000
.L_5:


//--------------------- .nv.compat                --------------------------
	.section	.nv.compat,"",@"SHT_CUDA_COMPAT_INFO"
	.align	4
        /*0000*/ 	.byte	0x02, 0x09, 0x00, 0x00, 0x02, 0x02, 0x01, 0x00, 0x02, 0x05, 0x05, 0x00, 0x03, 0x07, 0x01, 0x01
        /*0010*/ 	.byte	0x02, 0x03, 0x00, 0x00, 0x02, 0x06, 0x01, 0x00, 0x04, 0x0b, 0x08, 0x00, 0x09, 0x00, 0x00, 0x00
        /*0020*/ 	.byte	0x00, 0x00, 0x00, 0x00


//--------------------- .nv.info._Z13MatrixMulCUDAPKfS0_Pfii --------------------------
	.section	.nv.info._Z13MatrixMulCUDAPKfS0_Pfii,"",@"SHT_CUDA_INFO"
	.sectionflags	@""
	.align	4


	//----- nvinfo : EIATTR_CUDA_API_VERSION
	.align		4
        /*0000*/ 	.byte	0x04, 0x37
        /*0002*/ 	.short	(.L_7 - .L_6)
.L_6:
        /*0004*/ 	.word	0x00000082


	//----- nvinfo : EIATTR_KPARAM_INFO
	.align		4
.L_7:
        /*0008*/ 	.byte	0x04, 0x17
        /*000a*/ 	.short	(.L_9 - .L_8)
.L_8:
        /*000c*/ 	.word	0x00000000
        /*0010*/ 	.short	0x0004
        /*0012*/ 	.short	0x001c
        /*0014*/ 	.byte	0x00, 0xf0, 0x11, 0x00


	//----- nvinfo : EIATTR_KPARAM_INFO
	.align		4
.L_9:
        /*0018*/ 	.byte	0x04, 0x17
        /*001a*/ 	.short	(.L_11 - .L_10)
.L_10:
        /*001c*/ 	.word	0x00000000
        /*0020*/ 	.short	0x0003
        /*0022*/ 	.short	0x0018
        /*0024*/ 	.byte	0x00, 0xf0, 0x11, 0x00


	//----- nvinfo : EIATTR_KPARAM_INFO
	.align		4
.L_11:
        /*0028*/ 	.byte	0x04, 0x17
        /*002a*/ 	.short	(.L_13 - .L_12)
.L_12:
        /*002c*/ 	.word	0x00000000
        /*0030*/ 	.short	0x0002
        /*0032*/ 	.short	0x0010
        /*0034*/ 	.byte	0x00, 0xf5, 0x21, 0x00


	//----- nvinfo : EIATTR_KPARAM_INFO
	.align		4
.L_13:
        /*0038*/ 	.byte	0x04, 0x17
        /*003a*/ 	.short	(.L_15 - .L_14)
.L_14:
        /*003c*/ 	.word	0x00000000
        /*0040*/ 	.short	0x0001
        /*0042*/ 	.short	0x0008
        /*0044*/ 	.byte	0x00, 0xf5, 0x21, 0x00


	//----- nvinfo : EIATTR_KPARAM_INFO
	.align		4
.L_15:
        /*0048*/ 	.byte	0x04, 0x17
        /*004a*/ 	.short	(.L_17 - .L_16)
.L_16:
        /*004c*/ 	.word	0x00000000
        /*0050*/ 	.short	0x0000
        /*0052*/ 	.short	0x0000
        /*0054*/ 	.byte	0x00, 0xf5, 0x21, 0x00


	//----- nvinfo : EIATTR_SPARSE_MMA_MASK
	.align		4
.L_17:
        /*0058*/ 	.byte	0x03, 0x50
        /*005a*/ 	.short	0x0000


	//----- nvinfo : EIATTR_MAXREG_COUNT
	.align		4
        /*005c*/ 	.byte	0x03, 0x1b
        /*005e*/ 	.short	0x00ff


	//----- nvinfo : EIATTR_MERCURY_ISA_VERSION
	.align		4
        /*0060*/ 	.byte	0x03, 0x5f
        /*0062*/ 	.short	0x0101


	//----- nvinfo : EIATTR_VRC_CTA_INIT_COUNT
	.align		4
        /*0064*/ 	.byte	0x02, 0x4a
	.zero		1
	.zero		1


	//----- nvinfo : EIATTR_EXIT_INSTR_OFFSETS
	.align		4
        /*0068*/ 	.byte	0x04, 0x1c
        /*006a*/ 	.short	(.L_19 - .L_18)


	//   ....[0]....
.L_18:
        /*006c*/ 	.word	0x000000c0


	//   ....[1]....
        /*0070*/ 	.word	0x000008a0


	//----- nvinfo : EIATTR_CBANK_PARAM_SIZE
	.align		4
.L_19:
        /*0074*/ 	.byte	0x03, 0x19
        /*0076*/ 	.short	0x0020


	//----- nvinfo : EIATTR_PARAM_CBANK
	.align		4
        /*0078*/ 	.byte	0x04, 0x0a
        /*007a*/ 	.short	(.L_21 - .L_20)
	.align		4
.L_20:
        /*007c*/ 	.word	index@(.nv.constant0._Z13MatrixMulCUDAPKfS0_Pfii)
        /*0080*/ 	.short	0x0380
        /*0082*/ 	.short	0x0020


	//----- nvinfo : EIATTR_SW_WAR
	.align		4
.L_21:
        /*0084*/ 	.byte	0x04, 0x36
        /*0086*/ 	.short	(.L_23 - .L_22)
.L_22:
        /*0088*/ 	.word	0x00000008
.L_23:


//--------------------- .nv.callgraph             --------------------------
	.section	.nv.callgraph,"",@"SHT_CUDA_CALLGRAPH"
	.align	4
	.sectionentsize	8
	.align		4
        /*0000*/ 	.word	0x00000000
	.align		4
        /*0004*/ 	.word	0xffffffff
	.align		4
        /*0008*/ 	.word	0x00000000
	.align		4
        /*000c*/ 	.word	0xfffffffe
	.align		4
        /*0010*/ 	.word	0x00000000
	.align		4
        /*0014*/ 	.word	0xfffffffd
	.align		4
        /*0018*/ 	.word	0x00000000
	.align		4
        /*001c*/ 	.word	0xfffffffc


//--------------------- .text._Z13MatrixMulCUDAPKfS0_Pfii --------------------------
	.section	.text._Z13MatrixMulCUDAPKfS0_Pfii,"ax",@progbits
	.align	128
        .global         _Z13MatrixMulCUDAPKfS0_Pfii
        .type           _Z13MatrixMulCUDAPKfS0_Pfii,@function
        .size           _Z13MatrixMulCUDAPKfS0_Pfii,(.L_x_5 - _Z13MatrixMulCUDAPKfS0_Pfii)
        .other          _Z13MatrixMulCUDAPKfS0_Pfii,@"STO_CUDA_ENTRY STV_DEFAULT"
_Z13MatrixMulCUDAPKfS0_Pfii:
.text._Z13MatrixMulCUDAPKfS0_Pfii:
[----:B------:R-:W-:Y:S01]  /*0000*/  LDC R1, c[0x0][0x37c] ;  /* 0x0000df00ff017b82 */ /* 0x000fe20000000800 */
[----:B------:R-:W0:Y:S07]  /*0010*/  S2R R5, SR_TID.X ;  /* 0x0000000000057919 */ /* 0x000e2e0000002100 */
[----:B------:R-:W1:Y:S01]  /*0020*/  LDC R19, c[0x0][0x364] ;  /* 0x0000d900ff137b82 */ /* 0x000e620000000800 */
[----:B------:R-:W1:Y:S07]  /*0030*/  S2R R4, SR_TID.Y ;  /* 0x0000000000047919 */ /* 0x000e6e0000002200 */
[----:B------:R-:W0:Y:S08]  /*0040*/  S2UR UR5, SR_CTAID.X ;  /* 0x00000000000579c3 */ /* 0x000e300000002500 */
[----:B------:R-:W0:Y:S08]  /*0050*/  LDC R0, c[0x0][0x360] ;  /* 0x0000d800ff007b82 */ /* 0x000e300000000800 */
[----:B------:R-:W1:Y:S08]  /*0060*/  S2UR UR4, SR_CTAID.Y ;  /* 0x00000000000479c3 */ /* 0x000e700000002600 */
[----:B------:R-:W2:Y:S01]  /*0070*/  LDC.64 R2, c[0x0][0x398] ;  /* 0x0000e600ff027b82 */ /* 0x000ea20000000a00 */
[----:B0-----:R-:W-:-:S02]  /*0080*/  IMAD R0, R0, UR5, R5 ;  /* 0x0000000500007c24 */ /* 0x001fc4000f8e0205 */
[----:B-1----:R-:W-:-:S03]  /*0090*/  IMAD R19, R19, UR4, R4 ;  /* 0x0000000413137c24 */ /* 0x002fc6000f8e0204 */
[----:B--2---:R-:W-:-:S04]  /*00a0*/  ISETP.GE.AND P0, PT, R0, R3, PT ;  /* 0x000000030000720c */ /* 0x004fc80003f06270 */
[----:B------:R-:W-:-:S13]  /*00b0*/  ISETP.GE.OR P0, PT, R19, R2, P0 ;  /* 0x000000021300720c */ /* 0x000fda0000706670 */
[----:B------:R-:W-:Y:S05]  /*00c0*/  @P0 EXIT ;  /* 0x000000000000094d */ /* 0x000fea0003800000 */
[C---:B------:R-:W-:Y:S01]  /*00d0*/  ISETP.GE.U32.AND P1, PT, R2.reuse, 0x8, PT ;  /* 0x000000080200780c */ /* 0x040fe20003f26070 */
[----:B------:R-:W0:Y:S01]  /*00e0*/  LDCU.64 UR4, c[0x0][0x358] ;  /* 0x00006b00ff0477ac */ /* 0x000e220008000a00 */
[----:B------:R-:W-:Y:S01]  /*00f0*/  LOP3.LUT R27, R2, 0x7, RZ, 0xc0, !PT ;  /* 0x00000007021b7812 */ /* 0x000fe200078ec0ff */
[----:B------:R-:W-:Y:S02]  /*0100*/  HFMA2 R24, -RZ, RZ, 0, 0 ;  /* 0x00000000ff187431 */ /* 0x000fe400000001ff */
[----:B------:R-:W-:Y:S01]  /*0110*/  IMAD R18, R19, R2, RZ ;  /* 0x0000000213127224 */ /* 0x000fe200078e02ff */
[----:B------:R-:W-:Y:S02]  /*0120*/  MOV R21, RZ ;  /* 0x000000ff00157202 */ /* 0x000fe40000000f00 */
[----:B------:R-:W-:-:S05]  /*0130*/  ISETP.NE.AND P0, PT, R27, RZ, PT ;  /* 0x000000ff1b00720c */ /* 0x000fca0003f05270 */
[----:B------:R-:W-:Y:S08]  /*0140*/  @!P1 BRA `(.L_x_0) ;  /* 0x0000000000c49947 */ /* 0x000ff00003800000 */
[----:B------:R-:W1:Y:S01]  /*0150*/  LDC.64 R4, c[0x0][0x380] ;  /* 0x0000e000ff047b82 */ /* 0x000e620000000a00 */
[----:B------:R-:W-:Y:S02]  /*0160*/  LOP3.LUT R21, R2, 0x7ffffff8, RZ, 0xc0, !PT ;  /* 0x7ffffff802157812 */ /* 0x000fe400078ec0ff */
[----:B------:R-:W-:Y:S02]  /*0170*/  MOV R24, RZ ;  /* 0x000000ff00187202 */ /* 0x000fe40000000f00 */
[----:B------:R-:W-:Y:S02]  /*0180*/  MOV R20, R0 ;  /* 0x0000000000147202 */ /* 0x000fe40000000f00 */
[----:B------:R-:W-:Y:S01]  /*0190*/  IADD3 R22, PT, PT, -R21, RZ, RZ ;  /* 0x000000ff15167210 */ /* 0x000fe20007ffe1ff */
[----:B-1----:R-:W-:-:S03]  /*01a0*/  IMAD.WIDE.U32 R4, R18, 0x4, R4 ;  /* 0x0000000412047825 */ /* 0x002fc600078e0004 */
[----:B------:R-:W-:-:S04]  /*01b0*/  IADD3 R6, P1, PT, R4, 0x10, RZ ;  /* 0x0000001004067810 */ /* 0x000fc80007f3e0ff */
[----:B------:R-:W-:-:S09]  /*01c0*/  IADD3.X R7, PT, PT, RZ, R5, RZ, P1, !PT ;  /* 0x00000005ff077210 */ /* 0x000fd20000ffe4ff */
.L_x_1:
[----:B------:R-:W1:Y:S01]  /*01d0*/  LDC.64 R16, c[0x0][0x388] ;  /* 0x0000e200ff107b82 */ /* 0x000e620000000a00 */
[----:B------:R-:W-:Y:S02]  /*01e0*/  MOV R4, R6 ;  /* 0x0000000600047202 */ /* 0x000fe40000000f00 */
[----:B------:R-:W-:-:S05]  /*01f0*/  MOV R5, R7 ;  /* 0x0000000700057202 */ /* 0x000fca0000000f00 */
[----:B0-----:R-:W2:Y:S04]  /*0200*/  LDG.E R25, desc[UR4][R4.64+-0x10] ;  /* 0xfffff00404197981 */ /* 0x001ea8000c1e1900 */
[----:B------:R-:W3:Y:S04]  /*0210*/  LDG.E R23, desc[UR4][R4.64+-0xc] ;  /* 0xfffff40404177981 */ /* 0x000ee8000c1e1900 */
[----:B------:R-:W4:Y:S04]  /*0220*/  LDG.E R29, desc[UR4][R4.64+-0x8] ;  /* 0xfffff804041d7981 */ /* 0x000f28000c1e1900 */
[----:B------:R-:W5:Y:S01]  /*0230*/  LDG.E R28, desc[UR4][R4.64+-0x4] ;  /* 0xfffffc04041c7981 */ /* 0x000f62000c1e1900 */
[----:B-1----:R-:W-:-:S05]  /*0240*/  IMAD.WIDE R16, R20, 0x4, R16 ;  /* 0x0000000414107825 */ /* 0x002fca00078e0210 */
[----:B------:R0:W2:Y:S01]  /*0250*/  LDG.E R26, desc[UR4][R16.64] ;  /* 0x00000004101a7981 */ /* 0x0000a2000c1e1900 */
[----:B------:R-:W-:-:S04]  /*0260*/  IMAD.WIDE R14, R3, 0x4, R16 ;  /* 0x00000004030e7825 */ /* 0x000fc800078e0210 */
[C---:B------:R-:W-:Y:S02]  /*0270*/  IMAD.WIDE R6, R3.reuse, 0x4, R14 ;  /* 0x0000000403067825 */ /* 0x040fe400078e020e */
[----:B------:R-:W3:Y:S02]  /*0280*/  LDG.E R14, desc[UR4][R14.64] ;  /* 0x000000040e0e7981 */ /* 0x000ee4000c1e1900 */
[C---:B------:R-:W-:Y:S02]  /*0290*/  IMAD.WIDE R10, R3.reuse, 0x4, R6 ;  /* 0x00000004030a7825 */ /* 0x040fe400078e0206 */
[----:B------:R-:W4:Y:S02]  /*02a0*/  LDG.E R6, desc[UR4][R6.64] ;  /* 0x0000000406067981 */ /* 0x000f24000c1e1900 */
[C---:B------:R-:W-:Y:S02]  /*02b0*/  IMAD.WIDE R8, R3.reuse, 0x4, R10 ;  /* 0x0000000403087825 */ /* 0x040fe400078e020a */
[----:B------:R-:W5:Y:S02]  /*02c0*/  LDG.E R10, desc[UR4][R10.64] ;  /* 0x000000040a0a7981 */ /* 0x000f64000c1e1900 */
[----:B------:R-:W-:-:S02]  /*02d0*/  IMAD.WIDE R12, R3, 0x4, R8 ;  /* 0x00000004030c7825 */ /* 0x000fc400078e0208 */
[----:B------:R-:W5:Y:S04]  /*02e0*/  LDG.E R7, desc[UR4][R4.64] ;  /* 0x0000000404077981 */ /* 0x000f68000c1e1900 */
[----:B------:R-:W5:Y:S01]  /*02f0*/  LDG.E R8, desc[UR4][R8.64] ;  /* 0x0000000408087981 */ /* 0x000f62000c1e1900 */
[----:B0-----:R-:W-:-:S03]  /*0300*/  IMAD.WIDE R16, R3, 0x4, R12 ;  /* 0x0000000403107825 */ /* 0x001fc600078e020c */
[----:B------:R-:W5:Y:S04]  /*0310*/  LDG.E R12, desc[UR4][R12.64] ;  /* 0x000000040c0c7981 */ /* 0x000f68000c1e1900 */
[----:B------:R-:W5:Y:S04]  /*0320*/  LDG.E R15, desc[UR4][R16.64] ;  /* 0x00000004100f7981 */ /* 0x000f68000c1e1900 */
[----:B------:R-:W5:Y:S04]  /*0330*/  LDG.E R9, desc[UR4][R4.64+0x4] ;  /* 0x0000040404097981 */ /* 0x000f68000c1e1900 */
[----:B------:R-:W5:Y:S01]  /*0340*/  LDG.E R11, desc[UR4][R4.64+0xc] ;  /* 0x00000c04040b7981 */ /* 0x000f62000c1e1900 */
[----:B--2---:R-:W-:Y:S01]  /*0350*/  FFMA R26, R25, R26, R24 ;  /* 0x0000001a191a7223 */ /* 0x004fe20000000018 */
[----:B------:R-:W-:-:S02]  /*0360*/  IMAD.WIDE R24, R3, 0x4, R16 ;  /* 0x0000000403187825 */ /* 0x000fc400078e0210 */
[----:B------:R-:W2:Y:S04]  /*0370*/  LDG.E R16, desc[UR4][R4.64+0x8] ;  /* 0x0000080404107981 */ /* 0x000ea8000c1e1900 */
[----:B------:R-:W2:Y:S01]  /*0380*/  LDG.E R24, desc[UR4][R24.64] ;  /* 0x0000000418187981 */ /* 0x000ea2000c1e1900 */
[----:B---3--:R-:W-:Y:S01]  /*0390*/  FFMA R14, R23, R14, R26 ;  /* 0x0000000e170e7223 */ /* 0x008fe2000000001a */
[----:B------:R-:W-:-:S03]  /*03a0*/  IADD3 R22, PT, PT, R22, 0x8, RZ ;  /* 0x0000000816167810 */ /* 0x000fc60007ffe0ff */
[----:B----4-:R-:W-:Y:S01]  /*03b0*/  FFMA R29, R29, R6, R14 ;  /* 0x000000061d1d7223 */ /* 0x010fe2000000000e */
[----:B------:R-:W-:-:S03]  /*03c0*/  ISETP.NE.AND P1, PT, R22, RZ, PT ;  /* 0x000000ff1600720c */ /* 0x000fc60003f25270 */
[----:B-----5:R-:W-:Y:S01]  /*03d0*/  FFMA R10, R28, R10, R29 ;  /* 0x0000000a1c0a7223 */ /* 0x020fe2000000001d */
[----:B------:R-:W-:-:S03]  /*03e0*/  IADD3 R6, P2, PT, R4, 0x20, RZ ;  /* 0x0000002004067810 */ /* 0x000fc60007f5e0ff */
[----:B------:R-:W-:Y:S01]  /*03f0*/  FFMA R8, R7, R8, R10 ;  /* 0x0000000807087223 */ /* 0x000fe2000000000a */
[----:B------:R-:W-:Y:S02]  /*0400*/  IADD3.X R7, PT, PT, RZ, R5, RZ, P2, !PT ;  /* 0x00000005ff077210 */ /* 0x000fe400017fe4ff */
[----:B------:R-:W-:Y:S01]  /*0410*/  LEA R20, R3, R20, 0x3 ;  /* 0x0000001403147211 */ /* 0x000fe200078e18ff */
[----:B------:R-:W-:-:S04]  /*0420*/  FFMA R9, R9, R12, R8 ;  /* 0x0000000c09097223 */ /* 0x000fc80000000008 */
[----:B--2---:R-:W-:-:S04]  /*0430*/  FFMA R16, R16, R15, R9 ;  /* 0x0000000f10107223 */ /* 0x004fc80000000009 */
[----:B------:R-:W-:Y:S01]  /*0440*/  FFMA R24, R11, R24, R16 ;  /* 0x000000180b187223 */ /* 0x000fe20000000010 */
[----:B------:R-:W-:Y:S06]  /*0450*/  @P1 BRA `(.L_x_1) ;  /* 0xfffffffc005c1947 */ /* 0x000fec000383ffff */
.L_x_0:
[----:B------:R-:W-:Y:S05]  /*0460*/  @!P0 BRA `(.L_x_2) ;  /* 0x0000000000fc8947 */ /* 0x000fea0003800000 */
[----:B------:R-:W-:Y:S02]  /*0470*/  ISETP.GE.U32.AND P1, PT, R27, 0x4, PT ;  /* 0x000000041b00780c */ /* 0x000fe40003f26070 */
[----:B------:R-:W-:-:S04]  /*0480*/  LOP3.LUT R16, R2, 0x3, RZ, 0xc0, !PT ;  /* 0x0000000302107812 */ /* 0x000fc800078ec0ff */
[----:B------:R-:W-:-:S07]  /*0490*/  ISETP.NE.AND P0, PT, R16, RZ, PT ;  /* 0x000000ff1000720c */ /* 0x000fce0003f05270 */
[----:B------:R-:W-:Y:S06]  /*04a0*/  @!P1 BRA `(.L_x_3) ;  /* 0x00000000006c9947 */ /* 0x000fec0003800000 */
[----:B------:R-:W1:Y:S01]  /*04b0*/  LDC.64 R10, c[0x0][0x388] ;  /* 0x0000e200ff0a7b82 */ /* 0x000e620000000a00 */
[----:B------:R-:W2:Y:S01]  /*04c0*/  LDCU.64 UR6, c[0x0][0x380] ;  /* 0x00007000ff0677ac */ /* 0x000ea20008000a00 */
[----:B------:R-:W-:Y:S01]  /*04d0*/  IMAD R7, R21, R3, R0 ;  /* 0x0000000315077224 */ /* 0x000fe200078e0200 */
[CC--:B------:R-:W-:Y:S02]  /*04e0*/  IADD3 R5, PT, PT, R18.reuse, R21.reuse, RZ ;  /* 0x0000001512057210 */ /* 0x0c0fe40007ffe0ff */
[----:B------:R-:W-:-:S03]  /*04f0*/  IADD3 R6, P1, PT, R18, R21, RZ ;  /* 0x0000001512067210 */ /* 0x000fc60007f3e0ff */
[----:B------:R-:W3:Y:S01]  /*0500*/  LDC.64 R14, c[0x0][0x380] ;  /* 0x0000e000ff0e7b82 */ /* 0x000ee20000000a00 */
[----:B-1----:R-:W-:-:S04]  /*0510*/  IMAD.WIDE R10, R7, 0x4, R10 ;  /* 0x00000004070a7825 */ /* 0x002fc800078e020a */
[----:B------:R-:W-:Y:S02]  /*0520*/  IMAD.WIDE R12, R3, 0x4, R10 ;  /* 0x00000004030c7825 */ /* 0x000fe400078e020a */
[----:B0-----:R-:W4:Y:S02]  /*0530*/  LDG.E R10, desc[UR4][R10.64] ;  /* 0x000000040a0a7981 */ /* 0x001f24000c1e1900 */
[----:B---3--:R-:W-:Y:S01]  /*0540*/  IMAD.WIDE.U32 R14, R5, 0x4, R14 ;  /* 0x00000004050e7825 */ /* 0x008fe200078e000e */
[----:B------:R-:W-:Y:S02]  /*0550*/  IADD3.X R5, PT, PT, RZ, RZ, RZ, P1, !PT ;  /* 0x000000ffff057210 */ /* 0x000fe40000ffe4ff */
[----:B--2---:R-:W-:-:S03]  /*0560*/  LEA R4, P1, R6, UR6, 0x2 ;  /* 0x0000000606047c11 */ /* 0x004fc6000f8210ff */
[----:B------:R-:W4:Y:S01]  /*0570*/  LDG.E R15, desc[UR4][R14.64] ;  /* 0x000000040e0f7981 */ /* 0x000f22000c1e1900 */
[----:B------:R-:W-:Y:S01]  /*0580*/  LEA.HI.X R5, R6, UR7, R5, 0x2, P1 ;  /* 0x0000000706057c11 */ /* 0x000fe200088f1405 */
[C---:B------:R-:W-:Y:S02]  /*0590*/  IMAD.WIDE R6, R3.reuse, 0x4, R12 ;  /* 0x0000000403067825 */ /* 0x040fe400078e020c */
[----:B------:R-:W2:Y:S04]  /*05a0*/  LDG.E R12, desc[UR4][R12.64] ;  /* 0x000000040c0c7981 */ /* 0x000ea8000c1e1900 */
[----:B------:R-:W2:Y:S01]  /*05b0*/  LDG.E R17, desc[UR4][R4.64+0x4] ;  /* 0x0000040404117981 */ /* 0x000ea2000c1e1900 */
[----:B------:R-:W-:-:S03]  /*05c0*/  IMAD.WIDE R8, R3, 0x4, R6 ;  /* 0x0000000403087825 */ /* 0x000fc600078e0206 */
[----:B------:R-:W3:Y:S04]  /*05d0*/  LDG.E R22, desc[UR4][R6.64] ;  /* 0x0000000406167981 */ /* 0x000ee8000c1e1900 */
[----:B------:R-:W3:Y:S04]  /*05e0*/  LDG.E R20, desc[UR4][R4.64+0x8] ;  /* 0x0000080404147981 */ /* 0x000ee8000c1e1900 */
[----:B------:R-:W5:Y:S04]  /*05f0*/  LDG.E R26, desc[UR4][R4.64+0xc] ;  /* 0x00000c04041a7981 */ /* 0x000f68000c1e1900 */
[----:B------:R-:W5:Y:S01]  /*0600*/  LDG.E R8, desc[UR4][R8.64] ;  /* 0x0000000408087981 */ /* 0x000f62000c1e1900 */
[----:B------:R-:W-:Y:S01]  /*0610*/  IADD3 R21, PT, PT, R21, 0x4, RZ ;  /* 0x0000000415157810 */ /* 0x000fe20007ffe0ff */
[----:B----4-:R-:W-:-:S04]  /*0620*/  FFMA R24, R15, R10, R24 ;  /* 0x0000000a0f187223 */ /* 0x010fc80000000018 */
[----:B--2---:R-:W-:-:S04]  /*0630*/  FFMA R17, R17, R12, R24 ;  /* 0x0000000c11117223 */ /* 0x004fc80000000018 */
[----:B---3--:R-:W-:-:S04]  /*0640*/  FFMA R17, R20, R22, R17 ;  /* 0x0000001614117223 */ /* 0x008fc80000000011 */
[----:B-----5:R-:W-:-:S07]  /*0650*/  FFMA R24, R26, R8, R17 ;  /* 0x000000081a187223 */ /* 0x020fce0000000011 */
.L_x_3:
[----:B------:R-:W-:Y:S05]  /*0660*/  @!P0 BRA `(.L_x_2) ;  /* 0x00000000007c8947 */ /* 0x000fea0003800000 */
[----:B------:R-:W-:Y:S01]  /*0670*/  ISETP.NE.AND P1, PT, R16, 0x1, PT ;  /* 0x000000011000780c */ /* 0x000fe20003f25270 */
[----:B------:R-:W1:Y:S01]  /*0680*/  LDC.64 R12, c[0x0][0x380] ;  /* 0x0000e000ff0c7b82 */ /* 0x000e620000000a00 */
[----:B------:R-:W-:-:S04]  /*0690*/  LOP3.LUT R2, R2, 0x1, RZ, 0xc0, !PT ;  /* 0x0000000102027812 */ /* 0x000fc800078ec0ff */
[----:B------:R-:W-:-:S03]  /*06a0*/  ISETP.NE.U32.AND P0, PT, R2, 0x1, PT ;  /* 0x000000010200780c */ /* 0x000fc60003f05070 */
[----:B------:R-:W2:Y:S04]  /*06b0*/  LDC.64 R10, c[0x0][0x388] ;  /* 0x0000e200ff0a7b82 */ /* 0x000ea80000000a00 */
[CC--:B------:R-:W-:Y:S02]  /*06c0*/  @P1 IADD3 R15, PT, PT, R18.reuse, R21.reuse, RZ ;  /* 0x00000015120f1210 */ /* 0x0c0fe40007ffe0ff */
[----:B------:R-:W-:Y:S02]  /*06d0*/  @P1 IADD3 R2, P2, PT, R18, R21, RZ ;  /* 0x0000001512021210 */ /* 0x000fe40007f5e0ff */
[----:B------:R-:W3:Y:S02]  /*06e0*/  @P1 LDC.64 R8, c[0x0][0x380] ;  /* 0x0000e000ff081b82 */ /* 0x000ee40000000a00 */
[----:B------:R-:W-:-:S06]  /*06f0*/  @P1 IADD3.X R14, PT, PT, RZ, RZ, RZ, P2, !PT ;  /* 0x000000ffff0e1210 */ /* 0x000fcc00017fe4ff */
[----:B------:R-:W4:Y:S01]  /*0700*/  LDC.64 R6, c[0x0][0x380] ;  /* 0x0000e000ff067b82 */ /* 0x000f220000000a00 */
[----:B-1----:R-:W-:-:S04]  /*0710*/  @P1 IMAD.WIDE.U32 R12, R15, 0x4, R12 ;  /* 0x000000040f0c1825 */ /* 0x002fc800078e000c */
[C---:B------:R-:W-:Y:S01]  /*0720*/  @P1 IMAD R15, R21.reuse, R3, R0 ;  /* 0x00000003150f1224 */ /* 0x040fe200078e0200 */
[----:B------:R-:W-:Y:S01]  /*0730*/  @P1 IADD3 R21, PT, PT, R21, 0x2, RZ ;  /* 0x0000000215151810 */ /* 0x000fe20007ffe0ff */
[----:B0-----:R-:W5:Y:S01]  /*0740*/  @P1 LDG.E R13, desc[UR4][R12.64] ;  /* 0x000000040c0d1981 */ /* 0x001f62000c1e1900 */
[----:B------:R-:W0:Y:S01]  /*0750*/  LDC.64 R4, c[0x0][0x388] ;  /* 0x0000e200ff047b82 */ /* 0x000e220000000a00 */
[----:B--2---:R-:W-:Y:S01]  /*0760*/  @P1 IMAD.WIDE R10, R15, 0x4, R10 ;  /* 0x000000040f0a1825 */ /* 0x004fe200078e020a */
[----:B------:R-:W-:Y:S02]  /*0770*/  @!P0 IADD3 R17, PT, PT, R18, R21, RZ ;  /* 0x0000001512118210 */ /* 0x000fe40007ffe0ff */
[----:B---3--:R-:W-:Y:S01]  /*0780*/  @P1 LEA R8, P2, R2, R8, 0x2 ;  /* 0x0000000802081211 */ /* 0x008fe200078410ff */
[----:B------:R-:W-:-:S03]  /*0790*/  @!P0 IMAD R21, R21, R3, R0 ;  /* 0x0000000315158224 */ /* 0x000fc600078e0200 */
[----:B------:R-:W-:Y:S01]  /*07a0*/  @P1 LEA.HI.X R9, R2, R9, R14, 0x2, P2 ;  /* 0x0000000902091211 */ /* 0x000fe200010f140e */
[----:B------:R-:W-:Y:S01]  /*07b0*/  @P1 IMAD.WIDE R14, R3, 0x4, R10 ;  /* 0x00000004030e1825 */ /* 0x000fe200078e020a */
[----:B------:R-:W5:Y:S03]  /*07c0*/  @P1 LDG.E R2, desc[UR4][R10.64] ;  /* 0x000000040a021981 */ /* 0x000f66000c1e1900 */
[----:B----4-:R-:W-:Y:S01]  /*07d0*/  @!P0 IMAD.WIDE.U32 R6, R17, 0x4, R6 ;  /* 0x0000000411068825 */ /* 0x010fe200078e0006 */
[----:B------:R-:W2:Y:S04]  /*07e0*/  @P1 LDG.E R9, desc[UR4][R8.64+0x4] ;  /* 0x0000040408091981 */ /* 0x000ea8000c1e1900 */
[----:B------:R-:W2:Y:S01]  /*07f0*/  @P1 LDG.E R14, desc[UR4][R14.64] ;  /* 0x000000040e0e1981 */ /* 0x000ea2000c1e1900 */
[----:B0-----:R-:W-:-:S03]  /*0800*/  @!P0 IMAD.WIDE R4, R21, 0x4, R4 ;  /* 0x0000000415048825 */ /* 0x001fc600078e0204 */
[----:B------:R-:W3:Y:S04]  /*0810*/  @!P0 LDG.E R7, desc[UR4][R6.64] ;  /* 0x0000000406078981 */ /* 0x000ee8000c1e1900 */
[----:B------:R-:W3:Y:S01]  /*0820*/  @!P0 LDG.E R4, desc[UR4][R4.64] ;  /* 0x0000000404048981 */ /* 0x000ee2000c1e1900 */
[----:B-----5:R-:W-:-:S04]  /*0830*/  @P1 FFMA R2, R13, R2, R24 ;  /* 0x000000020d021223 */ /* 0x020fc80000000018 */
[----:B--2---:R-:W-:-:S04]  /*0840*/  @P1 FFMA R24, R9, R14, R2 ;  /* 0x0000000e09181223 */ /* 0x004fc80000000002 */
[----:B---3--:R-:W-:-:S07]  /*0850*/  @!P0 FFMA R24, R7, R4, R24 ;  /* 0x0000000407188223 */ /* 0x008fce0000000018 */
.L_x_2:
[----:B------:R-:W1:Y:S01]  /*0860*/  LDC.64 R4, c[0x0][0x390] ;  /* 0x0000e400ff047b82 */ /* 0x000e620000000a00 */
[----:B------:R-:W-:-:S04]  /*0870*/  IMAD R3, R19, R3, R0 ;  /* 0x0000000313037224 */ /* 0x000fc800078e0200 */
[----:B-1----:R-:W-:-:S05]  /*0880*/  IMAD.WIDE R2, R3, 0x4, R4 ;  /* 0x0000000403027825 */ /* 0x002fca00078e0204 */
[----:B0-----:R-:W-:Y:S01]  /*0890*/  STG.E desc[UR4][R2.64], R24 ;  /* 0x0000001802007986 */ /* 0x001fe2000c101904 */
[----:B------:R-:W-:Y:S05]  /*08a0*/  EXIT ;  /* 0x000000000000794d */ /* 0x000fea0003800000 */
.L_x_4:
[----:B------:R-:W-:-:S00]  /*08b0*/  BRA `(.L_x_4) ;  /* 0xfffffffc00fc7947 */ /* 0x000fc0000383ffff */
[----:B------:R-:W-:-:S00]  /*08c0*/  NOP ;  /* 0x0000000000007918 */ /* 0x000fc00000000000 */
        /* <DEDUP_REMOVED lines=11> */
.L_x_5:


//--------------------- .nv.shared.reserved.0     --------------------------
	.section	.nv.shared.reserved.0,"aw",@nobits
	.weak		__nv_reservedSMEM_offset_0_alias
	.size		__nv_reservedSMEM_offset_0_alias, 0, 64
	.other		__nv_reservedSMEM_offset_0_alias,@"STO_CUDA_RESERVED_SHARED STV_DEFAULT"
__nv_reservedSMEM_offset_0_alias:
	.zero		0
	.zero		64


//--------------------- .nv.constant0._Z13MatrixMulCUDAPKfS0_Pfii --------------------------
	.section	.nv.constant0._Z13MatrixMulCUDAPKfS0_Pfii,"a",@progbits
	.sectionflags	@""
	.align	4
.nv.constant0._Z13MatrixMulCUDAPKfS0_Pfii:
	.zero		928


//--------------------- SYMBOLS --------------------------

	.type		.nv.reservedSmem.offset0,@object
	.size		.nv.reservedSmem.offset0,0x4
